//
// Generated by NVIDIA NVVM Compiler
//
// Compiler Build ID: CL-36424714
// Cuda compilation tools, release 13.0, V13.0.88
// Based on NVVM 20.0.0
//

.version 9.0
.target sm_100
.address_size 64

	// .globl	_ZN3cub18CUB_300001_SM_10006detail11EmptyKernelIvEEvv
.global .align 1 .b8 _ZN40_INTERNAL_c5e80b9a_4_k_cu_13725cd3_376554cuda3std3__45__cpo5beginE[1];
.global .align 1 .b8 _ZN40_INTERNAL_c5e80b9a_4_k_cu_13725cd3_376554cuda3std3__45__cpo3endE[1];
.global .align 1 .b8 _ZN40_INTERNAL_c5e80b9a_4_k_cu_13725cd3_376554cuda3std3__45__cpo6cbeginE[1];
.global .align 1 .b8 _ZN40_INTERNAL_c5e80b9a_4_k_cu_13725cd3_376554cuda3std3__45__cpo4cendE[1];
.global .align 1 .b8 _ZN40_INTERNAL_c5e80b9a_4_k_cu_13725cd3_376554cuda3std3__45__cpo6rbeginE[1];
.global .align 1 .b8 _ZN40_INTERNAL_c5e80b9a_4_k_cu_13725cd3_376554cuda3std3__45__cpo4rendE[1];
.global .align 1 .b8 _ZN40_INTERNAL_c5e80b9a_4_k_cu_13725cd3_376554cuda3std3__45__cpo7crbeginE[1];
.global .align 1 .b8 _ZN40_INTERNAL_c5e80b9a_4_k_cu_13725cd3_376554cuda3std3__45__cpo5crendE[1];
.global .align 1 .b8 _ZN40_INTERNAL_c5e80b9a_4_k_cu_13725cd3_376554cuda3std3__442_GLOBAL__N__c5e80b9a_4_k_cu_13725cd3_376556ignoreE[1];
.global .align 1 .b8 _ZN40_INTERNAL_c5e80b9a_4_k_cu_13725cd3_376554cuda3std3__419piecewise_constructE[1];
.global .align 1 .b8 _ZN40_INTERNAL_c5e80b9a_4_k_cu_13725cd3_376554cuda3std3__48in_placeE[1];
.global .align 1 .b8 _ZN40_INTERNAL_c5e80b9a_4_k_cu_13725cd3_376554cuda3std3__420unreachable_sentinelE[1];
.global .align 1 .b8 _ZN40_INTERNAL_c5e80b9a_4_k_cu_13725cd3_376554cuda3std3__47nulloptE[1];
.global .align 1 .b8 _ZN40_INTERNAL_c5e80b9a_4_k_cu_13725cd3_376554cuda3std3__48unexpectE[1];
.global .align 1 .b8 _ZN40_INTERNAL_c5e80b9a_4_k_cu_13725cd3_376554cuda3std6ranges3__45__cpo4swapE[1];
.global .align 1 .b8 _ZN40_INTERNAL_c5e80b9a_4_k_cu_13725cd3_376554cuda3std6ranges3__45__cpo9iter_moveE[1];
.global .align 1 .b8 _ZN40_INTERNAL_c5e80b9a_4_k_cu_13725cd3_376554cuda3std6ranges3__45__cpo5beginE[1];
.global .align 1 .b8 _ZN40_INTERNAL_c5e80b9a_4_k_cu_13725cd3_376554cuda3std6ranges3__45__cpo3endE[1];
.global .align 1 .b8 _ZN40_INTERNAL_c5e80b9a_4_k_cu_13725cd3_376554cuda3std6ranges3__45__cpo6cbeginE[1];
.global .align 1 .b8 _ZN40_INTERNAL_c5e80b9a_4_k_cu_13725cd3_376554cuda3std6ranges3__45__cpo4cendE[1];
.global .align 1 .b8 _ZN40_INTERNAL_c5e80b9a_4_k_cu_13725cd3_376554cuda3std6ranges3__45__cpo7advanceE[1];
.global .align 1 .b8 _ZN40_INTERNAL_c5e80b9a_4_k_cu_13725cd3_376554cuda3std6ranges3__45__cpo9iter_swapE[1];
.global .align 1 .b8 _ZN40_INTERNAL_c5e80b9a_4_k_cu_13725cd3_376554cuda3std6ranges3__45__cpo4nextE[1];
.global .align 1 .b8 _ZN40_INTERNAL_c5e80b9a_4_k_cu_13725cd3_376554cuda3std6ranges3__45__cpo4prevE[1];
.global .align 1 .b8 _ZN40_INTERNAL_c5e80b9a_4_k_cu_13725cd3_376554cuda3std6ranges3__45__cpo4dataE[1];
.global .align 1 .b8 _ZN40_INTERNAL_c5e80b9a_4_k_cu_13725cd3_376554cuda3std6ranges3__45__cpo5cdataE[1];
.global .align 1 .b8 _ZN40_INTERNAL_c5e80b9a_4_k_cu_13725cd3_376554cuda3std6ranges3__45__cpo4sizeE[1];
.global .align 1 .b8 _ZN40_INTERNAL_c5e80b9a_4_k_cu_13725cd3_376554cuda3std6ranges3__45__cpo5ssizeE[1];
.global .align 1 .b8 _ZN40_INTERNAL_c5e80b9a_4_k_cu_13725cd3_376554cuda3std6ranges3__45__cpo8distanceE[1];
.global .align 1 .b8 _ZN40_INTERNAL_c5e80b9a_4_k_cu_13725cd3_376556thrust24THRUST_300001_SM_1000_NS8cuda_cub3parE[1];
.global .align 1 .b8 _ZN40_INTERNAL_c5e80b9a_4_k_cu_13725cd3_376556thrust24THRUST_300001_SM_1000_NS8cuda_cub10par_nosyncE[1];
.global .align 1 .b8 _ZN40_INTERNAL_c5e80b9a_4_k_cu_13725cd3_376556thrust24THRUST_300001_SM_1000_NS6system6detail10sequential3seqE[1];
.global .align 1 .b8 _ZN40_INTERNAL_c5e80b9a_4_k_cu_13725cd3_376556thrust24THRUST_300001_SM_1000_NS12placeholders2_1E[1];
.global .align 1 .b8 _ZN40_INTERNAL_c5e80b9a_4_k_cu_13725cd3_376556thrust24THRUST_300001_SM_1000_NS12placeholders2_2E[1];
.global .align 1 .b8 _ZN40_INTERNAL_c5e80b9a_4_k_cu_13725cd3_376556thrust24THRUST_300001_SM_1000_NS12placeholders2_3E[1];
.global .align 1 .b8 _ZN40_INTERNAL_c5e80b9a_4_k_cu_13725cd3_376556thrust24THRUST_300001_SM_1000_NS12placeholders2_4E[1];
.global .align 1 .b8 _ZN40_INTERNAL_c5e80b9a_4_k_cu_13725cd3_376556thrust24THRUST_300001_SM_1000_NS12placeholders2_5E[1];
.global .align 1 .b8 _ZN40_INTERNAL_c5e80b9a_4_k_cu_13725cd3_376556thrust24THRUST_300001_SM_1000_NS12placeholders2_6E[1];
.global .align 1 .b8 _ZN40_INTERNAL_c5e80b9a_4_k_cu_13725cd3_376556thrust24THRUST_300001_SM_1000_NS12placeholders2_7E[1];
.global .align 1 .b8 _ZN40_INTERNAL_c5e80b9a_4_k_cu_13725cd3_376556thrust24THRUST_300001_SM_1000_NS12placeholders2_8E[1];
.global .align 1 .b8 _ZN40_INTERNAL_c5e80b9a_4_k_cu_13725cd3_376556thrust24THRUST_300001_SM_1000_NS12placeholders2_9E[1];
.global .align 1 .b8 _ZN40_INTERNAL_c5e80b9a_4_k_cu_13725cd3_376556thrust24THRUST_300001_SM_1000_NS12placeholders3_10E[1];
.global .align 1 .b8 _ZN40_INTERNAL_c5e80b9a_4_k_cu_13725cd3_376556thrust24THRUST_300001_SM_1000_NS3seqE[1];

.visible .entry _ZN3cub18CUB_300001_SM_10006detail11EmptyKernelIvEEvv()
{


	ret;

}


// ===== COMPILED SASS (sm_100) =====

	.target	sm_100

	.elftype	@"ET_EXEC"


//--------------------- .note.nv.tkinfo           --------------------------
	.section	.note.nv.tkinfo,"",@"SHT_NOTE"
	.sectionflags	@"SHF_NOTE_NV_TKINFO"
	.tkinfo
        /*0018*/ 	.word	0x00000002
        /*0030*/ 	.string	""
        /*0030*/ 	.string	"ptxas"
        /*0030*/ 	.string	"Cuda compilation tools, release 13.0, V13.0.88"
        /*0030*/ 	.string	"Build cuda_13.0.r13.0/compiler.36424714_0"
        /*0030*/ 	.string	"-arch sm_100 -m 64 "



//--------------------- .note.nv.cuinfo           --------------------------
	.section	.note.nv.cuinfo,"",@"SHT_NOTE"
	.sectionflags	@"SHF_NOTE_NV_CUINFO"
        /*0018*/ 	.short	0x0002
        /*001a*/ 	.short	0x0064
        /*001c*/ 	.short	0x0082
	.zero		2


//--------------------- .nv.info                  --------------------------
	.section	.nv.info,"",@"SHT_CUDA_INFO"
	.align	4


	//----- nvinfo : EIATTR_REGCOUNT
	.align		4
        /*0000*/ 	.byte	0x04, 0x2f
        /*0002*/ 	.short	(.L_44 - .L_43)
	.align		4
.L_43:
        /*0004*/ 	.word	index@(_ZN3cub18CUB_300001_SM_10006detail11EmptyKernelIvEEvv)
        /*0008*/ 	.word	0x00000004


	//----- nvinfo : EIATTR_FRAME_SIZE
	.align		4
.L_44:
        /*000c*/ 	.byte	0x04, 0x11
        /*000e*/ 	.short	(.L_46 - .L_45)
	.align		4
.L_45:
        /*0010*/ 	.word	index@(_ZN3cub18CUB_300001_SM_10006detail11EmptyKernelIvEEvv)
        /*0014*/ 	.word	0x00000000


	//----- nvinfo : EIATTR_MIN_STACK_SIZE
	.align		4
.L_46:
        /*0018*/ 	.byte	0x04, 0x12
        /*001a*/ 	.short	(.L_48 - .L_47)
	.align		4
.L_47:
        /*001c*/ 	.word	index@(_ZN3cub18CUB_300001_SM_10006detail11EmptyKernelIvEEvv)
        /*0020*/ 	.word	0x00000000
.L_48:


//--------------------- .nv.compat                --------------------------
	.section	.nv.compat,"",@"SHT_CUDA_COMPAT_INFO"
	.align	4
        /*0000*/ 	.byte	0x02, 0x09, 0x00, 0x00, 0x02, 0x02, 0x01, 0x00, 0x02, 0x05, 0x05, 0x00, 0x03, 0x07, 0x01, 0x01
        /*0010*/ 	.byte	0x02, 0x03, 0x00, 0x00, 0x02, 0x06, 0x01, 0x00, 0x04, 0x0b, 0x08, 0x00, 0x09, 0x00, 0x00, 0x00
        /*0020*/ 	.byte	0x00, 0x00, 0x00, 0x00


//--------------------- .nv.info._ZN3cub18CUB_300001_SM_10006detail11EmptyKernelIvEEvv --------------------------
	.section	.nv.info._ZN3cub18CUB_300001_SM_10006detail11EmptyKernelIvEEvv,"",@"SHT_CUDA_INFO"
	.sectionflags	@""
	.align	4


	//----- nvinfo : EIATTR_CUDA_API_VERSION
	.align		4
        /*0000*/ 	.byte	0x04, 0x37
        /*0002*/ 	.short	(.L_50 - .L_49)
.L_49:
        /*0004*/ 	.word	0x00000082


	//----- nvinfo : EIATTR_SPARSE_MMA_MASK
	.align		4
.L_50:
        /*0008*/ 	.byte	0x03, 0x50
        /*000a*/ 	.short	0x0000


	//----- nvinfo : EIATTR_MAXREG_COUNT
	.align		4
        /*000c*/ 	.byte	0x03, 0x1b
        /*000e*/ 	.short	0x00ff


	//----- nvinfo : EIATTR_MERCURY_ISA_VERSION
	.align		4
        /*0010*/ 	.byte	0x03, 0x5f
        /*0012*/ 	.short	0x0101


	//----- nvinfo : EIATTR_VRC_CTA_INIT_COUNT
	.align		4
        /*0014*/ 	.byte	0x02, 0x4a
	.zero		1
	.zero		1


	//----- nvinfo : EIATTR_EXIT_INSTR_OFFSETS
	.align		4
        /*0018*/ 	.byte	0x04, 0x1c
        /*001a*/ 	.short	(.L_52 - .L_51)


	//   ....[0]....
.L_51:
        /*001c*/ 	.word	0x00000010


	//----- nvinfo : EIATTR_SW_WAR
	.align		4
.L_52:
        /*0020*/ 	.byte	0x04, 0x36
        /*0022*/ 	.short	(.L_54 - .L_53)
.L_53:
        /*0024*/ 	.word	0x00000008
.L_54:


//--------------------- .nv.callgraph             --------------------------
	.section	.nv.callgraph,"",@"SHT_CUDA_CALLGRAPH"
	.align	4
	.sectionentsize	8
	.align		4
        /*0000*/ 	.word	0x00000000
	.align		4
        /*0004*/ 	.word	0xffffffff
	.align		4
        /*0008*/ 	.word	0x00000000
	.align		4
        /*000c*/ 	.word	0xfffffffe
	.align		4
        /*0010*/ 	.word	0x00000000
	.align		4
        /*0014*/ 	.word	0xfffffffd
	.align		4
        /*0018*/ 	.word	0x00000000
	.align		4
        /*001c*/ 	.word	0xfffffffc


//--------------------- .nv.constant4             --------------------------
	.section	.nv.constant4,"a",@progbits
	.align	8
	.align		8
.nv.constant4:
        /*0000*/ 	.dword	_ZN40_INTERNAL_c5e80b9a_4_k_cu_13725cd3_379144cuda3std3__45__cpo5beginE
	.align		8
        /*0008*/ 	.dword	_ZN40_INTERNAL_c5e80b9a_4_k_cu_13725cd3_379144cuda3std3__45__cpo3endE
	.align		8
        /*0010*/ 	.dword	_ZN40_INTERNAL_c5e80b9a_4_k_cu_13725cd3_379144cuda3std3__45__cpo6cbeginE
	.align		8
        /*0018*/ 	.dword	_ZN40_INTERNAL_c5e80b9a_4_k_cu_13725cd3_379144cuda3std3__45__cpo4cendE
	.align		8
        /*0020*/ 	.dword	_ZN40_INTERNAL_c5e80b9a_4_k_cu_13725cd3_379144cuda3std3__45__cpo6rbeginE
	.align		8
        /*0028*/ 	.dword	_ZN40_INTERNAL_c5e80b9a_4_k_cu_13725cd3_379144cuda3std3__45__cpo4rendE
	.align		8
        /*0030*/ 	.dword	_ZN40_INTERNAL_c5e80b9a_4_k_cu_13725cd3_379144cuda3std3__45__cpo7crbeginE
	.align		8
        /*0038*/ 	.dword	_ZN40_INTERNAL_c5e80b9a_4_k_cu_13725cd3_379144cuda3std3__45__cpo5crendE
	.align		8
        /*0040*/ 	.dword	_ZN40_INTERNAL_c5e80b9a_4_k_cu_13725cd3_379144cuda3std3__442_GLOBAL__N__c5e80b9a_4_k_cu_13725cd3_379146ignoreE
	.align		8
        /*0048*/ 	.dword	_ZN40_INTERNAL_c5e80b9a_4_k_cu_13725cd3_379144cuda3std3__419piecewise_constructE
	.align		8
        /*0050*/ 	.dword	_ZN40_INTERNAL_c5e80b9a_4_k_cu_13725cd3_379144cuda3std3__48in_placeE
	.align		8
        /*0058*/ 	.dword	_ZN40_INTERNAL_c5e80b9a_4_k_cu_13725cd3_379144cuda3std3__420unreachable_sentinelE
	.align		8
        /*0060*/ 	.dword	_ZN40_INTERNAL_c5e80b9a_4_k_cu_13725cd3_379144cuda3std3__47nulloptE
	.align		8
        /*0068*/ 	.dword	_ZN40_INTERNAL_c5e80b9a_4_k_cu_13725cd3_379144cuda3std3__48unexpectE
	.align		8
        /*0070*/ 	.dword	_ZN40_INTERNAL_c5e80b9a_4_k_cu_13725cd3_379144cuda3std6ranges3__45__cpo4swapE
	.align		8
        /*0078*/ 	.dword	_ZN40_INTERNAL_c5e80b9a_4_k_cu_13725cd3_379144cuda3std6ranges3__45__cpo9iter_moveE
	.align		8
        /*0080*/ 	.dword	_ZN40_INTERNAL_c5e80b9a_4_k_cu_13725cd3_379144cuda3std6ranges3__45__cpo5beginE
	.align		8
        /*0088*/ 	.dword	_ZN40_INTERNAL_c5e80b9a_4_k_cu_13725cd3_379144cuda3std6ranges3__45__cpo3endE
	.align		8
        /*0090*/ 	.dword	_ZN40_INTERNAL_c5e80b9a_4_k_cu_13725cd3_379144cuda3std6ranges3__45__cpo6cbeginE
	.align		8
        /*0098*/ 	.dword	_ZN40_INTERNAL_c5e80b9a_4_k_cu_13725cd3_379144cuda3std6ranges3__45__cpo4cendE
	.align		8
        /*00a0*/ 	.dword	_ZN40_INTERNAL_c5e80b9a_4_k_cu_13725cd3_379144cuda3std6ranges3__45__cpo7advanceE
	.align		8
        /*00a8*/ 	.dword	_ZN40_INTERNAL_c5e80b9a_4_k_cu_13725cd3_379144cuda3std6ranges3__45__cpo9iter_swapE
	.align		8
        /*00b0*/ 	.dword	_ZN40_INTERNAL_c5e80b9a_4_k_cu_13725cd3_379144cuda3std6ranges3__45__cpo4nextE
	.align		8
        /*00b8*/ 	.dword	_ZN40_INTERNAL_c5e80b9a_4_k_cu_13725cd3_379144cuda3std6ranges3__45__cpo4prevE
	.align		8
        /*00c0*/ 	.dword	_ZN40_INTERNAL_c5e80b9a_4_k_cu_13725cd3_379144cuda3std6ranges3__45__cpo4dataE
	.align		8
        /*00c8*/ 	.dword	_ZN40_INTERNAL_c5e80b9a_4_k_cu_13725cd3_379144cuda3std6ranges3__45__cpo5cdataE
	.align		8
        /*00d0*/ 	.dword	_ZN40_INTERNAL_c5e80b9a_4_k_cu_13725cd3_379144cuda3std6ranges3__45__cpo4sizeE
	.align		8
        /*00d8*/ 	.dword	_ZN40_INTERNAL_c5e80b9a_4_k_cu_13725cd3_379144cuda3std6ranges3__45__cpo5ssizeE
	.align		8
        /*00e0*/ 	.dword	_ZN40_INTERNAL_c5e80b9a_4_k_cu_13725cd3_379144cuda3std6ranges3__45__cpo8distanceE
	.align		8
        /*00e8*/ 	.dword	_ZN40_INTERNAL_c5e80b9a_4_k_cu_13725cd3_379146thrust24THRUST_300001_SM_1000_NS8cuda_cub3parE
	.align		8
        /*00f0*/ 	.dword	_ZN40_INTERNAL_c5e80b9a_4_k_cu_13725cd3_379146thrust24THRUST_300001_SM_1000_NS8cuda_cub10par_nosyncE
	.align		8
        /*00f8*/ 	.dword	_ZN40_INTERNAL_c5e80b9a_4_k_cu_13725cd3_379146thrust24THRUST_300001_SM_1000_NS6system6detail10sequential3seqE
	.align		8
        /*0100*/ 	.dword	_ZN40_INTERNAL_c5e80b9a_4_k_cu_13725cd3_379146thrust24THRUST_300001_SM_1000_NS12placeholders2_1E
	.align		8
        /*0108*/ 	.dword	_ZN40_INTERNAL_c5e80b9a_4_k_cu_13725cd3_379146thrust24THRUST_300001_SM_1000_NS12placeholders2_2E
	.align		8
        /*0110*/ 	.dword	_ZN40_INTERNAL_c5e80b9a_4_k_cu_13725cd3_379146thrust24THRUST_300001_SM_1000_NS12placeholders2_3E
	.align		8
        /*0118*/ 	.dword	_ZN40_INTERNAL_c5e80b9a_4_k_cu_13725cd3_379146thrust24THRUST_300001_SM_1000_NS12placeholders2_4E
	.align		8
        /*0120*/ 	.dword	_ZN40_INTERNAL_c5e80b9a_4_k_cu_13725cd3_379146thrust24THRUST_300001_SM_1000_NS12placeholders2_5E
	.align		8
        /*0128*/ 	.dword	_ZN40_INTERNAL_c5e80b9a_4_k_cu_13725cd3_379146thrust24THRUST_300001_SM_1000_NS12placeholders2_6E
	.align		8
        /*0130*/ 	.dword	_ZN40_INTERNAL_c5e80b9a_4_k_cu_13725cd3_379146thrust24THRUST_300001_SM_1000_NS12placeholders2_7E
	.align		8
        /*0138*/ 	.dword	_ZN40_INTERNAL_c5e80b9a_4_k_cu_13725cd3_379146thrust24THRUST_300001_SM_1000_NS12placeholders2_8E
	.align		8
        /*0140*/ 	.dword	_ZN40_INTERNAL_c5e80b9a_4_k_cu_13725cd3_379146thrust24THRUST_300001_SM_1000_NS12placeholders2_9E
	.align		8
        /*0148*/ 	.dword	_ZN40_INTERNAL_c5e80b9a_4_k_cu_13725cd3_379146thrust24THRUST_300001_SM_1000_NS12placeholders3_10E
	.align		8
        /*0150*/ 	.dword	_ZN40_INTERNAL_c5e80b9a_4_k_cu_13725cd3_379146thrust24THRUST_300001_SM_1000_NS3seqE


//--------------------- .text._ZN3cub18CUB_300001_SM_10006detail11EmptyKernelIvEEvv --------------------------
	.section	.text._ZN3cub18CUB_300001_SM_10006detail11EmptyKernelIvEEvv,"ax",@progbits
	.align	128
        .global         _ZN3cub18CUB_300001_SM_10006detail11EmptyKernelIvEEvv
        .type           _ZN3cub18CUB_300001_SM_10006detail11EmptyKernelIvEEvv,@function
        .size           _ZN3cub18CUB_300001_SM_10006detail11EmptyKernelIvEEvv,(.L_x_1 - _ZN3cub18CUB_300001_SM_10006detail11EmptyKernelIvEEvv)
        .other          _ZN3cub18CUB_300001_SM_10006detail11EmptyKernelIvEEvv,@"STO_CUDA_ENTRY STV_DEFAULT"
_ZN3cub18CUB_300001_SM_10006detail11EmptyKernelIvEEvv:
.text._ZN3cub18CUB_300001_SM_10006detail11EmptyKernelIvEEvv:
[----:B------:R-:W-:Y:S01]  /*0000*/  LDC R1, c[0x0][0x37c] ;  /* 0x0000df00ff017b82 */ /* 0x000fe20000000800 */
[----:B------:R-:W-:Y:S05]  /*0010*/  EXIT ;  /* 0x000000000000794d */ /* 0x000fea0003800000 */
.L_x_0:
[----:B------:R-:W-:-:S00]  /*0020*/  BRA `(.L_x_0) ;  /* 0xfffffffc00fc7947 */ /* 0x000fc0000383ffff */
[----:B------:R-:W-:-:S00]  /*0030*/  NOP ;  /* 0x0000000000007918 */ /* 0x000fc00000000000 */
        /* <DEDUP_REMOVED lines=12> */
.L_x_1:


//--------------------- .nv.shared.reserved.0     --------------------------
	.section	.nv.shared.reserved.0,"aw",@nobits
	.weak		__nv_reservedSMEM_offset_0_alias
	.size		__nv_reservedSMEM_offset_0_alias, 0, 64
	.other		__nv_reservedSMEM_offset_0_alias,@"STO_CUDA_RESERVED_SHARED STV_DEFAULT"
__nv_reservedSMEM_offset_0_alias:
	.zero		0
	.zero		64


//--------------------- .nv.global                --------------------------
	.section	.nv.global,"aw",@nobits
.nv.global:
	.type		_ZN40_INTERNAL_c5e80b9a_4_k_cu_13725cd3_379146thrust24THRUST_300001_SM_1000_NS3seqE,@object
	.size		_ZN40_INTERNAL_c5e80b9a_4_k_cu_13725cd3_379146thrust24THRUST_300001_SM_1000_NS3seqE,(_ZN40_INTERNAL_c5e80b9a_4_k_cu_13725cd3_379144cuda3std3__48in_placeE - _ZN40_INTERNAL_c5e80b9a_4_k_cu_13725cd3_379146thrust24THRUST_300001_SM_1000_NS3seqE)
_ZN40_INTERNAL_c5e80b9a_4_k_cu_13725cd3_379146thrust24THRUST_300001_SM_1000_NS3seqE:
	.zero		1
	.type		_ZN40_INTERNAL_c5e80b9a_4_k_cu_13725cd3_379144cuda3std3__48in_placeE,@object
	.size		_ZN40_INTERNAL_c5e80b9a_4_k_cu_13725cd3_379144cuda3std3__48in_placeE,(_ZN40_INTERNAL_c5e80b9a_4_k_cu_13725cd3_379144cuda3std6ranges3__45__cpo4sizeE - _ZN40_INTERNAL_c5e80b9a_4_k_cu_13725cd3_379144cuda3std3__48in_placeE)
_ZN40_INTERNAL_c5e80b9a_4_k_cu_13725cd3_379144cuda3std3__48in_placeE:
	.zero		1
	.type		_ZN40_INTERNAL_c5e80b9a_4_k_cu_13725cd3_379144cuda3std6ranges3__45__cpo4sizeE,@object
	.size		_ZN40_INTERNAL_c5e80b9a_4_k_cu_13725cd3_379144cuda3std6ranges3__45__cpo4sizeE,(_ZN40_INTERNAL_c5e80b9a_4_k_cu_13725cd3_379146thrust24THRUST_300001_SM_1000_NS12placeholders2_3E - _ZN40_INTERNAL_c5e80b9a_4_k_cu_13725cd3_379144cuda3std6ranges3__45__cpo4sizeE)
_ZN40_INTERNAL_c5e80b9a_4_k_cu_13725cd3_379144cuda3std6ranges3__45__cpo4sizeE:
	.zero		1
	.type		_ZN40_INTERNAL_c5e80b9a_4_k_cu_13725cd3_379146thrust24THRUST_300001_SM_1000_NS12placeholders2_3E,@object
	.size		_ZN40_INTERNAL_c5e80b9a_4_k_cu_13725cd3_379146thrust24THRUST_300001_SM_1000_NS12placeholders2_3E,(_ZN40_INTERNAL_c5e80b9a_4_k_cu_13725cd3_379144cuda3std3__45__cpo6cbeginE - _ZN40_INTERNAL_c5e80b9a_4_k_cu_13725cd3_379146thrust24THRUST_300001_SM_1000_NS12placeholders2_3E)
_ZN40_INTERNAL_c5e80b9a_4_k_cu_13725cd3_379146thrust24THRUST_300001_SM_1000_NS12placeholders2_3E:
	.zero		1
	.type		_ZN40_INTERNAL_c5e80b9a_4_k_cu_13725cd3_379144cuda3std3__45__cpo6cbeginE,@object
	.size		_ZN40_INTERNAL_c5e80b9a_4_k_cu_13725cd3_379144cuda3std3__45__cpo6cbeginE,(_ZN40_INTERNAL_c5e80b9a_4_k_cu_13725cd3_379144cuda3std6ranges3__45__cpo6cbeginE - _ZN40_INTERNAL_c5e80b9a_4_k_cu_13725cd3_379144cuda3std3__45__cpo6cbeginE)
_ZN40_INTERNAL_c5e80b9a_4_k_cu_13725cd3_379144cuda3std3__45__cpo6cbeginE:
	.zero		1
	.type		_ZN40_INTERNAL_c5e80b9a_4_k_cu_13725cd3_379144cuda3std6ranges3__45__cpo6cbeginE,@object
	.size		_ZN40_INTERNAL_c5e80b9a_4_k_cu_13725cd3_379144cuda3std6ranges3__45__cpo6cbeginE,(_ZN40_INTERNAL_c5e80b9a_4_k_cu_13725cd3_379146thrust24THRUST_300001_SM_1000_NS12placeholders2_7E - _ZN40_INTERNAL_c5e80b9a_4_k_cu_13725cd3_379144cuda3std6ranges3__45__cpo6cbeginE)
_ZN40_INTERNAL_c5e80b9a_4_k_cu_13725cd3_379144cuda3std6ranges3__45__cpo6cbeginE:
	.zero		1
	.type		_ZN40_INTERNAL_c5e80b9a_4_k_cu_13725cd3_379146thrust24THRUST_300001_SM_1000_NS12placeholders2_7E,@object
	.size		_ZN40_INTERNAL_c5e80b9a_4_k_cu_13725cd3_379146thrust24THRUST_300001_SM_1000_NS12placeholders2_7E,(_ZN40_INTERNAL_c5e80b9a_4_k_cu_13725cd3_379144cuda3std3__45__cpo7crbeginE - _ZN40_INTERNAL_c5e80b9a_4_k_cu_13725cd3_379146thrust24THRUST_300001_SM_1000_NS12placeholders2_7E)
_ZN40_INTERNAL_c5e80b9a_4_k_cu_13725cd3_379146thrust24THRUST_300001_SM_1000_NS12placeholders2_7E:
	.zero		1
	.type		_ZN40_INTERNAL_c5e80b9a_4_k_cu_13725cd3_379144cuda3std3__45__cpo7crbeginE,@object
	.size		_ZN40_INTERNAL_c5e80b9a_4_k_cu_13725cd3_379144cuda3std3__45__cpo7crbeginE,(_ZN40_INTERNAL_c5e80b9a_4_k_cu_13725cd3_379144cuda3std6ranges3__45__cpo4nextE - _ZN40_INTERNAL_c5e80b9a_4_k_cu_13725cd3_379144cuda3std3__45__cpo7crbeginE)
_ZN40_INTERNAL_c5e80b9a_4_k_cu_13725cd3_379144cuda3std3__45__cpo7crbeginE:
	.zero		1
	.type		_ZN40_INTERNAL_c5e80b9a_4_k_cu_13725cd3_379144cuda3std6ranges3__45__cpo4nextE,@object
	.size		_ZN40_INTERNAL_c5e80b9a_4_k_cu_13725cd3_379144cuda3std6ranges3__45__cpo4nextE,(_ZN40_INTERNAL_c5e80b9a_4_k_cu_13725cd3_379144cuda3std6ranges3__45__cpo4swapE - _ZN40_INTERNAL_c5e80b9a_4_k_cu_13725cd3_379144cuda3std6ranges3__45__cpo4nextE)
_ZN40_INTERNAL_c5e80b9a_4_k_cu_13725cd3_379144cuda3std6ranges3__45__cpo4nextE:
	.zero		1
	.type		_ZN40_INTERNAL_c5e80b9a_4_k_cu_13725cd3_379144cuda3std6ranges3__45__cpo4swapE,@object
	.size		_ZN40_INTERNAL_c5e80b9a_4_k_cu_13725cd3_379144cuda3std6ranges3__45__cpo4swapE,(_ZN40_INTERNAL_c5e80b9a_4_k_cu_13725cd3_379146thrust24THRUST_300001_SM_1000_NS8cuda_cub10par_nosyncE - _ZN40_INTERNAL_c5e80b9a_4_k_cu_13725cd3_379144cuda3std6ranges3__45__cpo4swapE)
_ZN40_INTERNAL_c5e80b9a_4_k_cu_13725cd3_379144cuda3std6ranges3__45__cpo4swapE:
	.zero		1
	.type		_ZN40_INTERNAL_c5e80b9a_4_k_cu_13725cd3_379146thrust24THRUST_300001_SM_1000_NS8cuda_cub10par_nosyncE,@object
	.size		_ZN40_INTERNAL_c5e80b9a_4_k_cu_13725cd3_379146thrust24THRUST_300001_SM_1000_NS8cuda_cub10par_nosyncE,(_ZN40_INTERNAL_c5e80b9a_4_k_cu_13725cd3_379146thrust24THRUST_300001_SM_1000_NS12placeholders2_9E - _ZN40_INTERNAL_c5e80b9a_4_k_cu_13725cd3_379146thrust24THRUST_300001_SM_1000_NS8cuda_cub10par_nosyncE)
_ZN40_INTERNAL_c5e80b9a_4_k_cu_13725cd3_379146thrust24THRUST_300001_SM_1000_NS8cuda_cub10par_nosyncE:
	.zero		1
	.type		_ZN40_INTERNAL_c5e80b9a_4_k_cu_13725cd3_379146thrust24THRUST_300001_SM_1000_NS12placeholders2_9E,@object
	.size		_ZN40_INTERNAL_c5e80b9a_4_k_cu_13725cd3_379146thrust24THRUST_300001_SM_1000_NS12placeholders2_9E,(_ZN40_INTERNAL_c5e80b9a_4_k_cu_13725cd3_379144cuda3std3__442_GLOBAL__N__c5e80b9a_4_k_cu_13725cd3_379146ignoreE - _ZN40_INTERNAL_c5e80b9a_4_k_cu_13725cd3_379146thrust24THRUST_300001_SM_1000_NS12placeholders2_9E)
_ZN40_INTERNAL_c5e80b9a_4_k_cu_13725cd3_379146thrust24THRUST_300001_SM_1000_NS12placeholders2_9E:
	.zero		1
	.type		_ZN40_INTERNAL_c5e80b9a_4_k_cu_13725cd3_379144cuda3std3__442_GLOBAL__N__c5e80b9a_4_k_cu_13725cd3_379146ignoreE,@object
	.size		_ZN40_INTERNAL_c5e80b9a_4_k_cu_13725cd3_379144cuda3std3__442_GLOBAL__N__c5e80b9a_4_k_cu_13725cd3_379146ignoreE,(_ZN40_INTERNAL_c5e80b9a_4_k_cu_13725cd3_379144cuda3std6ranges3__45__cpo4dataE - _ZN40_INTERNAL_c5e80b9a_4_k_cu_13725cd3_379144cuda3std3__442_GLOBAL__N__c5e80b9a_4_k_cu_13725cd3_379146ignoreE)
_ZN40_INTERNAL_c5e80b9a_4_k_cu_13725cd3_379144cuda3std3__442_GLOBAL__N__c5e80b9a_4_k_cu_13725cd3_379146ignoreE:
	.zero		1
	.type		_ZN40_INTERNAL_c5e80b9a_4_k_cu_13725cd3_379144cuda3std6ranges3__45__cpo4dataE,@object
	.size		_ZN40_INTERNAL_c5e80b9a_4_k_cu_13725cd3_379144cuda3std6ranges3__45__cpo4dataE,(_ZN40_INTERNAL_c5e80b9a_4_k_cu_13725cd3_379146thrust24THRUST_300001_SM_1000_NS12placeholders2_1E - _ZN40_INTERNAL_c5e80b9a_4_k_cu_13725cd3_379144cuda3std6ranges3__45__cpo4dataE)
_ZN40_INTERNAL_c5e80b9a_4_k_cu_13725cd3_379144cuda3std6ranges3__45__cpo4dataE:
	.zero		1
	.type		_ZN40_INTERNAL_c5e80b9a_4_k_cu_13725cd3_379146thrust24THRUST_300001_SM_1000_NS12placeholders2_1E,@object
	.size		_ZN40_INTERNAL_c5e80b9a_4_k_cu_13725cd3_379146thrust24THRUST_300001_SM_1000_NS12placeholders2_1E,(_ZN40_INTERNAL_c5e80b9a_4_k_cu_13725cd3_379144cuda3std3__45__cpo5beginE - _ZN40_INTERNAL_c5e80b9a_4_k_cu_13725cd3_379146thrust24THRUST_300001_SM_1000_NS12placeholders2_1E)
_ZN40_INTERNAL_c5e80b9a_4_k_cu_13725cd3_379146thrust24THRUST_300001_SM_1000_NS12placeholders2_1E:
	.zero		1
	.type		_ZN40_INTERNAL_c5e80b9a_4_k_cu_13725cd3_379144cuda3std3__45__cpo5beginE,@object
	.size		_ZN40_INTERNAL_c5e80b9a_4_k_cu_13725cd3_379144cuda3std3__45__cpo5beginE,(_ZN40_INTERNAL_c5e80b9a_4_k_cu_13725cd3_379144cuda3std6ranges3__45__cpo5beginE - _ZN40_INTERNAL_c5e80b9a_4_k_cu_13725cd3_379144cuda3std3__45__cpo5beginE)
_ZN40_INTERNAL_c5e80b9a_4_k_cu_13725cd3_379144cuda3std3__45__cpo5beginE:
	.zero		1
	.type		_ZN40_INTERNAL_c5e80b9a_4_k_cu_13725cd3_379144cuda3std6ranges3__45__cpo5beginE,@object
	.size		_ZN40_INTERNAL_c5e80b9a_4_k_cu_13725cd3_379144cuda3std6ranges3__45__cpo5beginE,(_ZN40_INTERNAL_c5e80b9a_4_k_cu_13725cd3_379146thrust24THRUST_300001_SM_1000_NS12placeholders2_5E - _ZN40_INTERNAL_c5e80b9a_4_k_cu_13725cd3_379144cuda3std6ranges3__45__cpo5beginE)
_ZN40_INTERNAL_c5e80b9a_4_k_cu_13725cd3_379144cuda3std6ranges3__45__cpo5beginE:
	.zero		1
	.type		_ZN40_INTERNAL_c5e80b9a_4_k_cu_13725cd3_379146thrust24THRUST_300001_SM_1000_NS12placeholders2_5E,@object
	.size		_ZN40_INTERNAL_c5e80b9a_4_k_cu_13725cd3_379146thrust24THRUST_300001_SM_1000_NS12placeholders2_5E,(_ZN40_INTERNAL_c5e80b9a_4_k_cu_13725cd3_379144cuda3std3__45__cpo6rbeginE - _ZN40_INTERNAL_c5e80b9a_4_k_cu_13725cd3_379146thrust24THRUST_300001_SM_1000_NS12placeholders2_5E)
_ZN40_INTERNAL_c5e80b9a_4_k_cu_13725cd3_379146thrust24THRUST_300001_SM_1000_NS12placeholders2_5E:
	.zero		1
	.type		_ZN40_INTERNAL_c5e80b9a_4_k_cu_13725cd3_379144cuda3std3__45__cpo6rbeginE,@object
	.size		_ZN40_INTERNAL_c5e80b9a_4_k_cu_13725cd3_379144cuda3std3__45__cpo6rbeginE,(_ZN40_INTERNAL_c5e80b9a_4_k_cu_13725cd3_379144cuda3std6ranges3__45__cpo7advanceE - _ZN40_INTERNAL_c5e80b9a_4_k_cu_13725cd3_379144cuda3std3__45__cpo6rbeginE)
_ZN40_INTERNAL_c5e80b9a_4_k_cu_13725cd3_379144cuda3std3__45__cpo6rbeginE:
	.zero		1
	.type		_ZN40_INTERNAL_c5e80b9a_4_k_cu_13725cd3_379144cuda3std6ranges3__45__cpo7advanceE,@object
	.size		_ZN40_INTERNAL_c5e80b9a_4_k_cu_13725cd3_379144cuda3std6ranges3__45__cpo7advanceE,(_ZN40_INTERNAL_c5e80b9a_4_k_cu_13725cd3_379144cuda3std3__47nulloptE - _ZN40_INTERNAL_c5e80b9a_4_k_cu_13725cd3_379144cuda3std6ranges3__45__cpo7advanceE)
_ZN40_INTERNAL_c5e80b9a_4_k_cu_13725cd3_379144cuda3std6ranges3__45__cpo7advanceE:
	.zero		1
	.type		_ZN40_INTERNAL_c5e80b9a_4_k_cu_13725cd3_379144cuda3std3__47nulloptE,@object
	.size		_ZN40_INTERNAL_c5e80b9a_4_k_cu_13725cd3_379144cuda3std3__47nulloptE,(_ZN40_INTERNAL_c5e80b9a_4_k_cu_13725cd3_379144cuda3std6ranges3__45__cpo8distanceE - _ZN40_INTERNAL_c5e80b9a_4_k_cu_13725cd3_379144cuda3std3__47nulloptE)
_ZN40_INTERNAL_c5e80b9a_4_k_cu_13725cd3_379144cuda3std3__47nulloptE:
	.zero		1
	.type		_ZN40_INTERNAL_c5e80b9a_4_k_cu_13725cd3_379144cuda3std6ranges3__45__cpo8distanceE,@object
	.size		_ZN40_INTERNAL_c5e80b9a_4_k_cu_13725cd3_379144cuda3std6ranges3__45__cpo8distanceE,(_ZN40_INTERNAL_c5e80b9a_4_k_cu_13725cd3_379146thrust24THRUST_300001_SM_1000_NS12placeholders3_10E - _ZN40_INTERNAL_c5e80b9a_4_k_cu_13725cd3_379144cuda3std6ranges3__45__cpo8distanceE)
_ZN40_INTERNAL_c5e80b9a_4_k_cu_13725cd3_379144cuda3std6ranges3__45__cpo8distanceE:
	.zero		1
	.type		_ZN40_INTERNAL_c5e80b9a_4_k_cu_13725cd3_379146thrust24THRUST_300001_SM_1000_NS12placeholders3_10E,@object
	.size		_ZN40_INTERNAL_c5e80b9a_4_k_cu_13725cd3_379146thrust24THRUST_300001_SM_1000_NS12placeholders3_10E,(_ZN40_INTERNAL_c5e80b9a_4_k_cu_13725cd3_379144cuda3std3__419piecewise_constructE - _ZN40_INTERNAL_c5e80b9a_4_k_cu_13725cd3_379146thrust24THRUST_300001_SM_1000_NS12placeholders3_10E)
_ZN40_INTERNAL_c5e80b9a_4_k_cu_13725cd3_379146thrust24THRUST_300001_SM_1000_NS12placeholders3_10E:
	.zero		1
	.type		_ZN40_INTERNAL_c5e80b9a_4_k_cu_13725cd3_379144cuda3std3__419piecewise_constructE,@object
	.size		_ZN40_INTERNAL_c5e80b9a_4_k_cu_13725cd3_379144cuda3std3__419piecewise_constructE,(_ZN40_INTERNAL_c5e80b9a_4_k_cu_13725cd3_379144cuda3std6ranges3__45__cpo5cdataE - _ZN40_INTERNAL_c5e80b9a_4_k_cu_13725cd3_379144cuda3std3__419piecewise_constructE)
_ZN40_INTERNAL_c5e80b9a_4_k_cu_13725cd3_379144cuda3std3__419piecewise_constructE:
	.zero		1
	.type		_ZN40_INTERNAL_c5e80b9a_4_k_cu_13725cd3_379144cuda3std6ranges3__45__cpo5cdataE,@object
	.size		_ZN40_INTERNAL_c5e80b9a_4_k_cu_13725cd3_379144cuda3std6ranges3__45__cpo5cdataE,(_ZN40_INTERNAL_c5e80b9a_4_k_cu_13725cd3_379146thrust24THRUST_300001_SM_1000_NS12placeholders2_2E - _ZN40_INTERNAL_c5e80b9a_4_k_cu_13725cd3_379144cuda3std6ranges3__45__cpo5cdataE)
_ZN40_INTERNAL_c5e80b9a_4_k_cu_13725cd3_379144cuda3std6ranges3__45__cpo5cdataE:
	.zero		1
	.type		_ZN40_INTERNAL_c5e80b9a_4_k_cu_13725cd3_379146thrust24THRUST_300001_SM_1000_NS12placeholders2_2E,@object
	.size		_ZN40_INTERNAL_c5e80b9a_4_k_cu_13725cd3_379146thrust24THRUST_300001_SM_1000_NS12placeholders2_2E,(_ZN40_INTERNAL_c5e80b9a_4_k_cu_13725cd3_379144cuda3std3__45__cpo3endE - _ZN40_INTERNAL_c5e80b9a_4_k_cu_13725cd3_379146thrust24THRUST_300001_SM_1000_NS12placeholders2_2E)
_ZN40_INTERNAL_c5e80b9a_4_k_cu_13725cd3_379146thrust24THRUST_300001_SM_1000_NS12placeholders2_2E:
	.zero		1
	.type		_ZN40_INTERNAL_c5e80b9a_4_k_cu_13725cd3_379144cuda3std3__45__cpo3endE,@object
	.size		_ZN40_INTERNAL_c5e80b9a_4_k_cu_13725cd3_379144cuda3std3__45__cpo3endE,(_ZN40_INTERNAL_c5e80b9a_4_k_cu_13725cd3_379144cuda3std6ranges3__45__cpo3endE - _ZN40_INTERNAL_c5e80b9a_4_k_cu_13725cd3_379144cuda3std3__45__cpo3endE)
_ZN40_INTERNAL_c5e80b9a_4_k_cu_13725cd3_379144cuda3std3__45__cpo3endE:
	.zero		1
	.type		_ZN40_INTERNAL_c5e80b9a_4_k_cu_13725cd3_379144cuda3std6ranges3__45__cpo3endE,@object
	.size		_ZN40_INTERNAL_c5e80b9a_4_k_cu_13725cd3_379144cuda3std6ranges3__45__cpo3endE,(_ZN40_INTERNAL_c5e80b9a_4_k_cu_13725cd3_379146thrust24THRUST_300001_SM_1000_NS12placeholders2_6E - _ZN40_INTERNAL_c5e80b9a_4_k_cu_13725cd3_379144cuda3std6ranges3__45__cpo3endE)
_ZN40_INTERNAL_c5e80b9a_4_k_cu_13725cd3_379144cuda3std6ranges3__45__cpo3endE:
	.zero		1
	.type		_ZN40_INTERNAL_c5e80b9a_4_k_cu_13725cd3_379146thrust24THRUST_300001_SM_1000_NS12placeholders2_6E,@object
	.size		_ZN40_INTERNAL_c5e80b9a_4_k_cu_13725cd3_379146thrust24THRUST_300001_SM_1000_NS12placeholders2_6E,(_ZN40_INTERNAL_c5e80b9a_4_k_cu_13725cd3_379144cuda3std3__45__cpo4rendE - _ZN40_INTERNAL_c5e80b9a_4_k_cu_13725cd3_379146thrust24THRUST_300001_SM_1000_NS12placeholders2_6E)
_ZN40_INTERNAL_c5e80b9a_4_k_cu_13725cd3_379146thrust24THRUST_300001_SM_1000_NS12placeholders2_6E:
	.zero		1
	.type		_ZN40_INTERNAL_c5e80b9a_4_k_cu_13725cd3_379144cuda3std3__45__cpo4rendE,@object
	.size		_ZN40_INTERNAL_c5e80b9a_4_k_cu_13725cd3_379144cuda3std3__45__cpo4rendE,(_ZN40_INTERNAL_c5e80b9a_4_k_cu_13725cd3_379144cuda3std6ranges3__45__cpo9iter_swapE - _ZN40_INTERNAL_c5e80b9a_4_k_cu_13725cd3_379144cuda3std3__45__cpo4rendE)
_ZN40_INTERNAL_c5e80b9a_4_k_cu_13725cd3_379144cuda3std3__45__cpo4rendE:
	.zero		1
	.type		_ZN40_INTERNAL_c5e80b9a_4_k_cu_13725cd3_379144cuda3std6ranges3__45__cpo9iter_swapE,@object
	.size		_ZN40_INTERNAL_c5e80b9a_4_k_cu_13725cd3_379144cuda3std6ranges3__45__cpo9iter_swapE,(_ZN40_INTERNAL_c5e80b9a_4_k_cu_13725cd3_379144cuda3std3__48unexpectE - _ZN40_INTERNAL_c5e80b9a_4_k_cu_13725cd3_379144cuda3std6ranges3__45__cpo9iter_swapE)
_ZN40_INTERNAL_c5e80b9a_4_k_cu_13725cd3_379144cuda3std6ranges3__45__cpo9iter_swapE:
	.zero		1
	.type		_ZN40_INTERNAL_c5e80b9a_4_k_cu_13725cd3_379144cuda3std3__48unexpectE,@object
	.size		_ZN40_INTERNAL_c5e80b9a_4_k_cu_13725cd3_379144cuda3std3__48unexpectE,(_ZN40_INTERNAL_c5e80b9a_4_k_cu_13725cd3_379146thrust24THRUST_300001_SM_1000_NS8cuda_cub3parE - _ZN40_INTERNAL_c5e80b9a_4_k_cu_13725cd3_379144cuda3std3__48unexpectE)
_ZN40_INTERNAL_c5e80b9a_4_k_cu_13725cd3_379144cuda3std3__48unexpectE:
	.zero		1
	.type		_ZN40_INTERNAL_c5e80b9a_4_k_cu_13725cd3_379146thrust24THRUST_300001_SM_1000_NS8cuda_cub3parE,@object
	.size		_ZN40_INTERNAL_c5e80b9a_4_k_cu_13725cd3_379146thrust24THRUST_300001_SM_1000_NS8cuda_cub3parE,(_ZN40_INTERNAL_c5e80b9a_4_k_cu_13725cd3_379146thrust24THRUST_300001_SM_1000_NS12placeholders2_4E - _ZN40_INTERNAL_c5e80b9a_4_k_cu_13725cd3_379146thrust24THRUST_300001_SM_1000_NS8cuda_cub3parE)
_ZN40_INTERNAL_c5e80b9a_4_k_cu_13725cd3_379146thrust24THRUST_300001_SM_1000_NS8cuda_cub3parE:
	.zero		1
	.type		_ZN40_INTERNAL_c5e80b9a_4_k_cu_13725cd3_379146thrust24THRUST_300001_SM_1000_NS12placeholders2_4E,@object
	.size		_ZN40_INTERNAL_c5e80b9a_4_k_cu_13725cd3_379146thrust24THRUST_300001_SM_1000_NS12placeholders2_4E,(_ZN40_INTERNAL_c5e80b9a_4_k_cu_13725cd3_379144cuda3std3__45__cpo4cendE - _ZN40_INTERNAL_c5e80b9a_4_k_cu_13725cd3_379146thrust24THRUST_300001_SM_1000_NS12placeholders2_4E)
_ZN40_INTERNAL_c5e80b9a_4_k_cu_13725cd3_379146thrust24THRUST_300001_SM_1000_NS12placeholders2_4E:
	.zero		1
	.type		_ZN40_INTERNAL_c5e80b9a_4_k_cu_13725cd3_379144cuda3std3__45__cpo4cendE,@object
	.size		_ZN40_INTERNAL_c5e80b9a_4_k_cu_13725cd3_379144cuda3std3__45__cpo4cendE,(_ZN40_INTERNAL_c5e80b9a_4_k_cu_13725cd3_379144cuda3std6ranges3__45__cpo4cendE - _ZN40_INTERNAL_c5e80b9a_4_k_cu_13725cd3_379144cuda3std3__45__cpo4cendE)
_ZN40_INTERNAL_c5e80b9a_4_k_cu_13725cd3_379144cuda3std3__45__cpo4cendE:
	.zero		1
	.type		_ZN40_INTERNAL_c5e80b9a_4_k_cu_13725cd3_379144cuda3std6ranges3__45__cpo4cendE,@object
	.size		_ZN40_INTERNAL_c5e80b9a_4_k_cu_13725cd3_379144cuda3std6ranges3__45__cpo4cendE,(_ZN40_INTERNAL_c5e80b9a_4_k_cu_13725cd3_379144cuda3std3__420unreachable_sentinelE - _ZN40_INTERNAL_c5e80b9a_4_k_cu_13725cd3_379144cuda3std6ranges3__45__cpo4cendE)
_ZN40_INTERNAL_c5e80b9a_4_k_cu_13725cd3_379144cuda3std6ranges3__45__cpo4cendE:
	.zero		1
	.type		_ZN40_INTERNAL_c5e80b9a_4_k_cu_13725cd3_379144cuda3std3__420unreachable_sentinelE,@object
	.size		_ZN40_INTERNAL_c5e80b9a_4_k_cu_13725cd3_379144cuda3std3__420unreachable_sentinelE,(_ZN40_INTERNAL_c5e80b9a_4_k_cu_13725cd3_379144cuda3std6ranges3__45__cpo5ssizeE - _ZN40_INTERNAL_c5e80b9a_4_k_cu_13725cd3_379144cuda3std3__420unreachable_sentinelE)
_ZN40_INTERNAL_c5e80b9a_4_k_cu_13725cd3_379144cuda3std3__420unreachable_sentinelE:
	.zero		1
	.type		_ZN40_INTERNAL_c5e80b9a_4_k_cu_13725cd3_379144cuda3std6ranges3__45__cpo5ssizeE,@object
	.size		_ZN40_INTERNAL_c5e80b9a_4_k_cu_13725cd3_379144cuda3std6ranges3__45__cpo5ssizeE,(_ZN40_INTERNAL_c5e80b9a_4_k_cu_13725cd3_379146thrust24THRUST_300001_SM_1000_NS12placeholders2_8E - _ZN40_INTERNAL_c5e80b9a_4_k_cu_13725cd3_379144cuda3std6ranges3__45__cpo5ssizeE)
_ZN40_INTERNAL_c5e80b9a_4_k_cu_13725cd3_379144cuda3std6ranges3__45__cpo5ssizeE:
	.zero		1
	.type		_ZN40_INTERNAL_c5e80b9a_4_k_cu_13725cd3_379146thrust24THRUST_300001_SM_1000_NS12placeholders2_8E,@object
	.size		_ZN40_INTERNAL_c5e80b9a_4_k_cu_13725cd3_379146thrust24THRUST_300001_SM_1000_NS12placeholders2_8E,(_ZN40_INTERNAL_c5e80b9a_4_k_cu_13725cd3_379144cuda3std3__45__cpo5crendE - _ZN40_INTERNAL_c5e80b9a_4_k_cu_13725cd3_379146thrust24THRUST_300001_SM_1000_NS12placeholders2_8E)
_ZN40_INTERNAL_c5e80b9a_4_k_cu_13725cd3_379146thrust24THRUST_300001_SM_1000_NS12placeholders2_8E:
	.zero		1
	.type		_ZN40_INTERNAL_c5e80b9a_4_k_cu_13725cd3_379144cuda3std3__45__cpo5crendE,@object
	.size		_ZN40_INTERNAL_c5e80b9a_4_k_cu_13725cd3_379144cuda3std3__45__cpo5crendE,(_ZN40_INTERNAL_c5e80b9a_4_k_cu_13725cd3_379144cuda3std6ranges3__45__cpo4prevE - _ZN40_INTERNAL_c5e80b9a_4_k_cu_13725cd3_379144cuda3std3__45__cpo5crendE)
_ZN40_INTERNAL_c5e80b9a_4_k_cu_13725cd3_379144cuda3std3__45__cpo5crendE:
	.zero		1
	.type		_ZN40_INTERNAL_c5e80b9a_4_k_cu_13725cd3_379144cuda3std6ranges3__45__cpo4prevE,@object
	.size		_ZN40_INTERNAL_c5e80b9a_4_k_cu_13725cd3_379144cuda3std6ranges3__45__cpo4prevE,(_ZN40_INTERNAL_c5e80b9a_4_k_cu_13725cd3_379144cuda3std6ranges3__45__cpo9iter_moveE - _ZN40_INTERNAL_c5e80b9a_4_k_cu_13725cd3_379144cuda3std6ranges3__45__cpo4prevE)
_ZN40_INTERNAL_c5e80b9a_4_k_cu_13725cd3_379144cuda3std6ranges3__45__cpo4prevE:
	.zero		1
	.type		_ZN40_INTERNAL_c5e80b9a_4_k_cu_13725cd3_379144cuda3std6ranges3__45__cpo9iter_moveE,@object
	.size		_ZN40_INTERNAL_c5e80b9a_4_k_cu_13725cd3_379144cuda3std6ranges3__45__cpo9iter_moveE,(_ZN40_INTERNAL_c5e80b9a_4_k_cu_13725cd3_379146thrust24THRUST_300001_SM_1000_NS6system6detail10sequential3seqE - _ZN40_INTERNAL_c5e80b9a_4_k_cu_13725cd3_379144cuda3std6ranges3__45__cpo9iter_moveE)
_ZN40_INTERNAL_c5e80b9a_4_k_cu_13725cd3_379144cuda3std6ranges3__45__cpo9iter_moveE:
	.zero		1
	.type		_ZN40_INTERNAL_c5e80b9a_4_k_cu_13725cd3_379146thrust24THRUST_300001_SM_1000_NS6system6detail10sequential3seqE,@object
	.size		_ZN40_INTERNAL_c5e80b9a_4_k_cu_13725cd3_379146thrust24THRUST_300001_SM_1000_NS6system6detail10sequential3seqE,(.L_31 - _ZN40_INTERNAL_c5e80b9a_4_k_cu_13725cd3_379146thrust24THRUST_300001_SM_1000_NS6system6detail10sequential3seqE)
_ZN40_INTERNAL_c5e80b9a_4_k_cu_13725cd3_379146thrust24THRUST_300001_SM_1000_NS6system6detail10sequential3seqE:
	.zero		1
.L_31:


//--------------------- .nv.constant0._ZN3cub18CUB_300001_SM_10006detail11EmptyKernelIvEEvv --------------------------
	.section	.nv.constant0._ZN3cub18CUB_300001_SM_10006detail11EmptyKernelIvEEvv,"a",@progbits
	.sectionflags	@""
	.align	4
.nv.constant0._ZN3cub18CUB_300001_SM_10006detail11EmptyKernelIvEEvv:
	.zero		896


//--------------------- SYMBOLS --------------------------

	.type		.nv.reservedSmem.offset0,@object
	.size		.nv.reservedSmem.offset0,0x4
